//
// Generated by NVIDIA NVVM Compiler
//
// Compiler Build ID: CL-36424714
// Cuda compilation tools, release 13.0, V13.0.88
// Based on NVVM 20.0.0
//

.version 9.0
.target sm_100
.address_size 64

	// .globl	_Z12matrixMulGPUPiS_S_

.visible .entry _Z12matrixMulGPUPiS_S_(
	.param .u64 .ptr .align 1 _Z12matrixMulGPUPiS_S__param_0,
	.param .u64 .ptr .align 1 _Z12matrixMulGPUPiS_S__param_1,
	.param .u64 .ptr .align 1 _Z12matrixMulGPUPiS_S__param_2
)
{
	.reg .pred 	%p<5>;
	.reg .b32 	%r<68>;
	.reg .b64 	%rd<18>;

	ld.param.u64 	%rd5, [_Z12matrixMulGPUPiS_S__param_0];
	ld.param.u64 	%rd6, [_Z12matrixMulGPUPiS_S__param_1];
	ld.param.u64 	%rd7, [_Z12matrixMulGPUPiS_S__param_2];
	mov.u32 	%r10, %tid.y;
	mov.u32 	%r11, %ctaid.y;
	mov.u32 	%r12, %ntid.y;
	mad.lo.s32 	%r1, %r11, %r12, %r10;
	mov.u32 	%r13, %tid.x;
	mov.u32 	%r14, %ctaid.x;
	mov.u32 	%r15, %ntid.x;
	mad.lo.s32 	%r2, %r14, %r15, %r13;
	setp.gt.u32 	%p1, %r1, 511;
	setp.gt.s32 	%p2, %r2, 511;
	or.pred  	%p3, %p1, %p2;
	@%p3 bra 	$L__BB0_4;
	shl.b32 	%r3, %r1, 9;
	mul.wide.u32 	%rd8, %r3, 4;
	cvta.to.global.u64 	%rd9, %rd5;
	add.s64 	%rd10, %rd8, %rd9;
	add.s64 	%rd17, %rd10, 32;
	cvta.to.global.u64 	%rd11, %rd6;
	add.s64 	%rd2, %rd11, 16384;
	mov.b32 	%r66, 0;
	mov.u32 	%r65, %r2;
	mov.u32 	%r67, %r66;
$L__BB0_2:
	mul.wide.s32 	%rd12, %r65, 4;
	add.s64 	%rd13, %rd2, %rd12;
	ld.global.u32 	%r17, [%rd17+-32];
	ld.global.u32 	%r18, [%rd13+-16384];
	mad.lo.s32 	%r19, %r18, %r17, %r67;
	ld.global.u32 	%r20, [%rd17+-28];
	ld.global.u32 	%r21, [%rd13+-14336];
	mad.lo.s32 	%r22, %r21, %r20, %r19;
	ld.global.u32 	%r23, [%rd17+-24];
	ld.global.u32 	%r24, [%rd13+-12288];
	mad.lo.s32 	%r25, %r24, %r23, %r22;
	ld.global.u32 	%r26, [%rd17+-20];
	ld.global.u32 	%r27, [%rd13+-10240];
	mad.lo.s32 	%r28, %r27, %r26, %r25;
	ld.global.u32 	%r29, [%rd17+-16];
	ld.global.u32 	%r30, [%rd13+-8192];
	mad.lo.s32 	%r31, %r30, %r29, %r28;
	ld.global.u32 	%r32, [%rd17+-12];
	ld.global.u32 	%r33, [%rd13+-6144];
	mad.lo.s32 	%r34, %r33, %r32, %r31;
	ld.global.u32 	%r35, [%rd17+-8];
	ld.global.u32 	%r36, [%rd13+-4096];
	mad.lo.s32 	%r37, %r36, %r35, %r34;
	ld.global.u32 	%r38, [%rd17+-4];
	ld.global.u32 	%r39, [%rd13+-2048];
	mad.lo.s32 	%r40, %r39, %r38, %r37;
	ld.global.u32 	%r41, [%rd17];
	ld.global.u32 	%r42, [%rd13];
	mad.lo.s32 	%r43, %r42, %r41, %r40;
	ld.global.u32 	%r44, [%rd17+4];
	ld.global.u32 	%r45, [%rd13+2048];
	mad.lo.s32 	%r46, %r45, %r44, %r43;
	ld.global.u32 	%r47, [%rd17+8];
	ld.global.u32 	%r48, [%rd13+4096];
	mad.lo.s32 	%r49, %r48, %r47, %r46;
	ld.global.u32 	%r50, [%rd17+12];
	ld.global.u32 	%r51, [%rd13+6144];
	mad.lo.s32 	%r52, %r51, %r50, %r49;
	ld.global.u32 	%r53, [%rd17+16];
	ld.global.u32 	%r54, [%rd13+8192];
	mad.lo.s32 	%r55, %r54, %r53, %r52;
	ld.global.u32 	%r56, [%rd17+20];
	ld.global.u32 	%r57, [%rd13+10240];
	mad.lo.s32 	%r58, %r57, %r56, %r55;
	ld.global.u32 	%r59, [%rd17+24];
	ld.global.u32 	%r60, [%rd13+12288];
	mad.lo.s32 	%r61, %r60, %r59, %r58;
	ld.global.u32 	%r62, [%rd17+28];
	ld.global.u32 	%r63, [%rd13+14336];
	mad.lo.s32 	%r67, %r63, %r62, %r61;
	add.s32 	%r66, %r66, 16;
	add.s64 	%rd17, %rd17, 64;
	add.s32 	%r65, %r65, 8192;
	setp.ne.s32 	%p4, %r66, 512;
	@%p4 bra 	$L__BB0_2;
	add.s32 	%r64, %r3, %r2;
	cvta.to.global.u64 	%rd14, %rd7;
	mul.wide.s32 	%rd15, %r64, 4;
	add.s64 	%rd16, %rd14, %rd15;
	st.global.u32 	[%rd16], %r67;
$L__BB0_4:
	ret;

}


// ===== COMPILED SASS (sm_100) =====

	.target	sm_100

	.elftype	@"ET_EXEC"


//--------------------- .note.nv.tkinfo           --------------------------
	.section	.note.nv.tkinfo,"",@"SHT_NOTE"
	.sectionflags	@"SHF_NOTE_NV_TKINFO"
	.tkinfo
        /*0018*/ 	.word	0x00000002
        /*0030*/ 	.string	""
        /*0030*/ 	.string	"ptxas"
        /*0030*/ 	.string	"Cuda compilation tools, release 13.0, V13.0.88"
        /*0030*/ 	.string	"Build cuda_13.0.r13.0/compiler.36424714_0"
        /*0030*/ 	.string	"-arch sm_100 -m 64 "



//--------------------- .note.nv.cuinfo           --------------------------
	.section	.note.nv.cuinfo,"",@"SHT_NOTE"
	.sectionflags	@"SHF_NOTE_NV_CUINFO"
        /*0018*/ 	.short	0x0002
        /*001a*/ 	.short	0x0064
        /*001c*/ 	.short	0x0082
	.zero		2


//--------------------- .nv.info                  --------------------------
	.section	.nv.info,"",@"SHT_CUDA_INFO"
	.align	4


	//----- nvinfo : EIATTR_REGCOUNT
	.align		4
        /*0000*/ 	.byte	0x04, 0x2f
        /*0002*/ 	.short	(.L_1 - .L_0)
	.align		4
.L_0:
        /*0004*/ 	.word	index@(_Z12matrixMulGPUPiS_S_)
        /*0008*/ 	.word	0x0000001f


	//----- nvinfo : EIATTR_FRAME_SIZE
	.align		4
.L_1:
        /*000c*/ 	.byte	0x04, 0x11
        /*000e*/ 	.short	(.L_3 - .L_2)
	.align		4
.L_2:
        /*0010*/ 	.word	index@(_Z12matrixMulGPUPiS_S_)
        /*0014*/ 	.word	0x00000000


	//----- nvinfo : EIATTR_MIN_STACK_SIZE
	.align		4
.L_3:
        /*0018*/ 	.byte	0x04, 0x12
        /*001a*/ 	.short	(.L_5 - .L_4)
	.align		4
.L_4:
        /*001c*/ 	.word	index@(_Z12matrixMulGPUPiS_S_)
        /*0020*/ 	.word	0x00000000
.L_5:


//--------------------- .nv.compat                --------------------------
	.section	.nv.compat,"",@"SHT_CUDA_COMPAT_INFO"
	.align	4
        /*0000*/ 	.byte	0x02, 0x09, 0x00, 0x00, 0x02, 0x02, 0x01, 0x00, 0x02, 0x05, 0x05, 0x00, 0x03, 0x07, 0x01, 0x01
        /*0010*/ 	.byte	0x02, 0x03, 0x00, 0x00, 0x02, 0x06, 0x01, 0x00, 0x04, 0x0b, 0x08, 0x00, 0x09, 0x00, 0x00, 0x00
        /*0020*/ 	.byte	0x00, 0x00, 0x00, 0x00


//--------------------- .nv.info._Z12matrixMulGPUPiS_S_ --------------------------
	.section	.nv.info._Z12matrixMulGPUPiS_S_,"",@"SHT_CUDA_INFO"
	.sectionflags	@""
	.align	4


	//----- nvinfo : EIATTR_CUDA_API_VERSION
	.align		4
        /*0000*/ 	.byte	0x04, 0x37
        /*0002*/ 	.short	(.L_7 - .L_6)
.L_6:
        /*0004*/ 	.word	0x00000082


	//----- nvinfo : EIATTR_KPARAM_INFO
	.align		4
.L_7:
        /*0008*/ 	.byte	0x04, 0x17
        /*000a*/ 	.short	(.L_9 - .L_8)
.L_8:
        /*000c*/ 	.word	0x00000000
        /*0010*/ 	.short	0x0002
        /*0012*/ 	.short	0x0010
        /*0014*/ 	.byte	0x00, 0xf5, 0x21, 0x00


	//----- nvinfo : EIATTR_KPARAM_INFO
	.align		4
.L_9:
        /*0018*/ 	.byte	0x04, 0x17
        /*001a*/ 	.short	(.L_11 - .L_10)
.L_10:
        /*001c*/ 	.word	0x00000000
        /*0020*/ 	.short	0x0001
        /*0022*/ 	.short	0x0008
        /*0024*/ 	.byte	0x00, 0xf5, 0x21, 0x00


	//----- nvinfo : EIATTR_KPARAM_INFO
	.align		4
.L_11:
        /*0028*/ 	.byte	0x04, 0x17
        /*002a*/ 	.short	(.L_13 - .L_12)
.L_12:
        /*002c*/ 	.word	0x00000000
        /*0030*/ 	.short	0x0000
        /*0032*/ 	.short	0x0000
        /*0034*/ 	.byte	0x00, 0xf5, 0x21, 0x00


	//----- nvinfo : EIATTR_SPARSE_MMA_MASK
	.align		4
.L_13:
        /*0038*/ 	.byte	0x03, 0x50
        /*003a*/ 	.short	0x0000


	//----- nvinfo : EIATTR_MAXREG_COUNT
	.align		4
        /*003c*/ 	.byte	0x03, 0x1b
        /*003e*/ 	.short	0x00ff


	//----- nvinfo : EIATTR_MERCURY_ISA_VERSION
	.align		4
        /*0040*/ 	.byte	0x03, 0x5f
        /*0042*/ 	.short	0x0101


	//----- nvinfo : EIATTR_VRC_CTA_INIT_COUNT
	.align		4
        /*0044*/ 	.byte	0x02, 0x4a
	.zero		1
	.zero		1


	//----- nvinfo : EIATTR_EXIT_INSTR_OFFSETS
	.align		4
        /*0048*/ 	.byte	0x04, 0x1c
        /*004a*/ 	.short	(.L_15 - .L_14)


	//   ....[0]....
.L_14:
        /*004c*/ 	.word	0x000000b0


	//   ....[1]....
        /*0050*/ 	.word	0x00000550


	//----- nvinfo : EIATTR_CBANK_PARAM_SIZE
	.align		4
.L_15:
        /*0054*/ 	.byte	0x03, 0x19
        /*0056*/ 	.short	0x0018


	//----- nvinfo : EIATTR_PARAM_CBANK
	.align		4
        /*0058*/ 	.byte	0x04, 0x0a
        /*005a*/ 	.short	(.L_17 - .L_16)
	.align		4
.L_16:
        /*005c*/ 	.word	index@(.nv.constant0._Z12matrixMulGPUPiS_S_)
        /*0060*/ 	.short	0x0380
        /*0062*/ 	.short	0x0018


	//----- nvinfo : EIATTR_SW_WAR
	.align		4
.L_17:
        /*0064*/ 	.byte	0x04, 0x36
        /*0066*/ 	.short	(.L_19 - .L_18)
.L_18:
        /*0068*/ 	.word	0x00000008
.L_19:


//--------------------- .nv.callgraph             --------------------------
	.section	.nv.callgraph,"",@"SHT_CUDA_CALLGRAPH"
	.align	4
	.sectionentsize	8
	.align		4
        /*0000*/ 	.word	0x00000000
	.align		4
        /*0004*/ 	.word	0xffffffff
	.align		4
        /*0008*/ 	.word	0x00000000
	.align		4
        /*000c*/ 	.word	0xfffffffe
	.align		4
        /*0010*/ 	.word	0x00000000
	.align		4
        /*0014*/ 	.word	0xfffffffd
	.align		4
        /*0018*/ 	.word	0x00000000
	.align		4
        /*001c*/ 	.word	0xfffffffc


//--------------------- .text._Z12matrixMulGPUPiS_S_ --------------------------
	.section	.text._Z12matrixMulGPUPiS_S_,"ax",@progbits
	.align	128
        .global         _Z12matrixMulGPUPiS_S_
        .type           _Z12matrixMulGPUPiS_S_,@function
        .size           _Z12matrixMulGPUPiS_S_,(.L_x_2 - _Z12matrixMulGPUPiS_S_)
        .other          _Z12matrixMulGPUPiS_S_,@"STO_CUDA_ENTRY STV_DEFAULT"
_Z12matrixMulGPUPiS_S_:
.text._Z12matrixMulGPUPiS_S_:
[----:B------:R-:W-:Y:S01]  /*0000*/  LDC R1, c[0x0][0x37c] ;  /* 0x0000df00ff017b82 */ /* 0x000fe20000000800 */
[----:B------:R-:W0:Y:S07]  /*0010*/  S2R R0, SR_TID.X ;  /* 0x0000000000007919 */ /* 0x000e2e0000002100 */
[----:B------:R-:W1:Y:S01]  /*0020*/  LDC R2, c[0x0][0x364] ;  /* 0x0000d900ff027b82 */ /* 0x000e620000000800 */
[----:B------:R-:W1:Y:S07]  /*0030*/  S2R R7, SR_TID.Y ;  /* 0x0000000000077919 */ /* 0x000e6e0000002200 */
[----:B------:R-:W0:Y:S08]  /*0040*/  S2UR UR5, SR_CTAID.X ;  /* 0x00000000000579c3 */ /* 0x000e300000002500 */
[----:B------:R-:W0:Y:S08]  /*0050*/  LDC R3, c[0x0][0x360] ;  /* 0x0000d800ff037b82 */ /* 0x000e300000000800 */
[----:B------:R-:W1:Y:S01]  /*0060*/  S2UR UR4, SR_CTAID.Y ;  /* 0x00000000000479c3 */ /* 0x000e620000002600 */
[----:B0-----:R-:W-:-:S05]  /*0070*/  IMAD R0, R3, UR5, R0 ;  /* 0x0000000503007c24 */ /* 0x001fca000f8e0200 */
[----:B------:R-:W-:Y:S01]  /*0080*/  ISETP.GT.AND P0, PT, R0, 0x1ff, PT ;  /* 0x000001ff0000780c */ /* 0x000fe20003f04270 */
[----:B-1----:R-:W-:-:S05]  /*0090*/  IMAD R7, R2, UR4, R7 ;  /* 0x0000000402077c24 */ /* 0x002fca000f8e0207 */
[----:B------:R-:W-:-:S13]  /*00a0*/  ISETP.GT.U32.OR P0, PT, R7, 0x1ff, P0 ;  /* 0x000001ff0700780c */ /* 0x000fda0000704470 */
[----:B------:R-:W-:Y:S05]  /*00b0*/  @P0 EXIT ;  /* 0x000000000000094d */ /* 0x000fea0003800000 */
[----:B------:R-:W0:Y:S01]  /*00c0*/  LDC.64 R2, c[0x0][0x380] ;  /* 0x0000e000ff027b82 */ /* 0x000e220000000a00 */
[----:B------:R-:W1:Y:S01]  /*00d0*/  LDCU.64 UR6, c[0x0][0x388] ;  /* 0x00007100ff0677ac */ /* 0x000e620008000a00 */
[----:B------:R-:W-:Y:S01]  /*00e0*/  SHF.L.U32 R7, R7, 0x9, RZ ;  /* 0x0000000907077819 */ /* 0x000fe200000006ff */
[----:B------:R-:W-:Y:S01]  /*00f0*/  HFMA2 R14, -RZ, RZ, 0, 0 ;  /* 0x00000000ff0e7431 */ /* 0x000fe200000001ff */
[----:B------:R-:W-:Y:S01]  /*0100*/  MOV R6, R0 ;  /* 0x0000000000067202 */ /* 0x000fe20000000f00 */
[----:B------:R-:W2:Y:S01]  /*0110*/  LDCU.64 UR8, c[0x0][0x358] ;  /* 0x00006b00ff0877ac */ /* 0x000ea20008000a00 */
[----:B------:R-:W-:Y:S01]  /*0120*/  UMOV UR4, URZ ;  /* 0x000000ff00047c82 */ /* 0x000fe20008000000 */
[----:B-1----:R-:W-:-:S04]  /*0130*/  UIADD3 UR5, UP0, UPT, UR6, 0x4000, URZ ;  /* 0x0000400006057890 */ /* 0x002fc8000ff1e0ff */
[----:B------:R-:W-:Y:S01]  /*0140*/  UIADD3.X UR6, UPT, UPT, URZ, UR7, URZ, UP0, !UPT ;  /* 0x00000007ff067290 */ /* 0x000fe200087fe4ff */
[----:B0-----:R-:W-:-:S03]  /*0150*/  IMAD.WIDE.U32 R2, R7, 0x4, R2 ;  /* 0x0000000407027825 */ /* 0x001fc600078e0002 */
[----:B------:R-:W-:-:S04]  /*0160*/  IADD3 R4, P0, PT, R2, 0x20, RZ ;  /* 0x0000002002047810 */ /* 0x000fc80007f1e0ff */
[----:B--2---:R-:W-:-:S09]  /*0170*/  IADD3.X R5, PT, PT, RZ, R3, RZ, P0, !PT ;  /* 0x00000003ff057210 */ /* 0x004fd200007fe4ff */
.L_x_0:
[----:B------:R-:W-:Y:S01]  /*0180*/  MOV R2, UR5 ;  /* 0x0000000500027c02 */ /* 0x000fe20008000f00 */
[----:B------:R-:W2:Y:S01]  /*0190*/  LDG.E R15, desc[UR8][R4.64+-0x20] ;  /* 0xffffe008040f7981 */ /* 0x000ea2000c1e1900 */
[----:B------:R-:W-:-:S03]  /*01a0*/  MOV R3, UR6 ;  /* 0x0000000600037c02 */ /* 0x000fc60008000f00 */
[----:B------:R-:W3:Y:S01]  /*01b0*/  LDG.E R24, desc[UR8][R4.64+-0x1c] ;  /* 0xffffe40804187981 */ /* 0x000ee2000c1e1900 */
[----:B------:R-:W-:-:S03]  /*01c0*/  IMAD.WIDE R2, R6, 0x4, R2 ;  /* 0x0000000406027825 */ /* 0x000fc600078e0202 */
[----:B------:R-:W4:Y:S04]  /*01d0*/  LDG.E R19, desc[UR8][R4.64+-0x18] ;  /* 0xffffe80804137981 */ /* 0x000f28000c1e1900 */
[----:B------:R-:W2:Y:S04]  /*01e0*/  LDG.E R16, desc[UR8][R2.64+-0x4000] ;  /* 0xffc0000802107981 */ /* 0x000ea8000c1e1900 */
[----:B------:R-:W3:Y:S04]  /*01f0*/  LDG.E R25, desc[UR8][R2.64+-0x3800] ;  /* 0xffc8000802197981 */ /* 0x000ee8000c1e1900 */
[----:B------:R-:W4:Y:S04]  /*0200*/  LDG.E R18, desc[UR8][R2.64+-0x3000] ;  /* 0xffd0000802127981 */ /* 0x000f28000c1e1900 */
[----:B------:R-:W5:Y:S04]  /*0210*/  LDG.E R20, desc[UR8][R4.64+-0x14] ;  /* 0xffffec0804147981 */ /* 0x000f68000c1e1900 */
        /* <DEDUP_REMOVED lines=11> */
[----:B------:R-:W5:Y:S01]  /*02d0*/  LDG.E R26, desc[UR8][R4.64+0x1c] ;  /* 0x00001c08041a7981 */ /* 0x000f62000c1e1900 */
[----:B--2---:R-:W-:-:S03]  /*02e0*/  IMAD R15, R15, R16, R14 ;  /* 0x000000100f0f7224 */ /* 0x004fc600078e020e */
[----:B------:R-:W2:Y:S01]  /*02f0*/  LDG.E R16, desc[UR8][R4.64] ;  /* 0x0000000804107981 */ /* 0x000ea2000c1e1900 */
[----:B---3--:R-:W-:-:S03]  /*0300*/  IMAD R24, R24, R25, R15 ;  /* 0x0000001918187224 */ /* 0x008fc600078e020f */
[----:B------:R-:W3:Y:S01]  /*0310*/  LDG.E R14, desc[UR8][R4.64+0x4] ;  /* 0x00000408040e7981 */ /* 0x000ee2000c1e1900 */
[----:B----4-:R-:W-:-:S03]  /*0320*/  IMAD R24, R19, R18, R24 ;  /* 0x0000001213187224 */ /* 0x010fc600078e0218 */
[----:B------:R-:W3:Y:S04]  /*0330*/  LDG.E R15, desc[UR8][R2.64+0x800] ;  /* 0x00080008020f7981 */ /* 0x000ee8000c1e1900 */
[----:B------:R-:W4:Y:S01]  /*0340*/  LDG.E R18, desc[UR8][R4.64+0x8] ;  /* 0x0000080804127981 */ /* 0x000f22000c1e1900 */
[----:B-----5:R-:W-:-:S03]  /*0350*/  IMAD R24, R20, R21, R24 ;  /* 0x0000001514187224 */ /* 0x020fc600078e0218 */
[----:B------:R-:W4:Y:S04]  /*0360*/  LDG.E R19, desc[UR8][R2.64+0x1000] ;  /* 0x0010000802137981 */ /* 0x000f28000c1e1900 */
[----:B------:R-:W5:Y:S01]  /*0370*/  LDG.E R20, desc[UR8][R4.64+0xc] ;  /* 0x00000c0804147981 */ /* 0x000f62000c1e1900 */
[----:B------:R-:W-:-:S03]  /*0380*/  IMAD R24, R22, R23, R24 ;  /* 0x0000001716187224 */ /* 0x000fc600078e0218 */
[----:B------:R-:W5:Y:S04]  /*0390*/  LDG.E R21, desc[UR8][R2.64+0x1800] ;  /* 0x0018000802157981 */ /* 0x000f68000c1e1900 */
[----:B------:R-:W5:Y:S04]  /*03a0*/  LDG.E R22, desc[UR8][R4.64+0x10] ;  /* 0x0000100804167981 */ /* 0x000f68000c1e1900 */
[----:B------:R-:W5:Y:S01]  /*03b0*/  LDG.E R23, desc[UR8][R2.64+0x2000] ;  /* 0x0020000802177981 */ /* 0x000f62000c1e1900 */
[----:B------:R-:W-:-:S03]  /*03c0*/  IMAD R28, R12, R13, R24 ;  /* 0x0000000d0c1c7224 */ /* 0x000fc600078e0218 */
[----:B------:R-:W5:Y:S04]  /*03d0*/  LDG.E R24, desc[UR8][R4.64+0x14] ;  /* 0x0000140804187981 */ /* 0x000f68000c1e1900 */
[----:B------:R-:W5:Y:S04]  /*03e0*/  LDG.E R25, desc[UR8][R2.64+0x2800] ;  /* 0x0028000802197981 */ /* 0x000f68000c1e1900 */
[----:B------:R0:W5:Y:S04]  /*03f0*/  LDG.E R13, desc[UR8][R4.64+0x18] ;  /* 0x00001808040d7981 */ /* 0x000168000c1e1900 */
[----:B------:R-:W5:Y:S01]  /*0400*/  LDG.E R12, desc[UR8][R2.64+0x3000] ;  /* 0x00300008020c7981 */ /* 0x000f62000c1e1900 */
[----:B------:R-:W-:-:S04]  /*0410*/  IMAD R8, R9, R8, R28 ;  /* 0x0000000809087224 */ /* 0x000fc800078e021c */
[----:B------:R-:W-:Y:S01]  /*0420*/  IMAD R8, R10, R11, R8 ;  /* 0x0000000b0a087224 */ /* 0x000fe200078e0208 */
[----:B------:R-:W-:-:S04]  /*0430*/  UIADD3 UR4, UPT, UPT, UR4, 0x10, URZ ;  /* 0x0000001004047890 */ /* 0x000fc8000fffe0ff */
[----:B------:R-:W-:Y:S01]  /*0440*/  UISETP.NE.AND UP0, UPT, UR4, 0x200, UPT ;  /* 0x000002000400788c */ /* 0x000fe2000bf05270 */
[----:B0-----:R-:W-:Y:S02]  /*0450*/  IADD3 R4, P0, PT, R4, 0x40, RZ ;  /* 0x0000004004047810 */ /* 0x001fe40007f1e0ff */
[----:B------:R-:W-:Y:S02]  /*0460*/  IADD3 R6, PT, PT, R6, 0x2000, RZ ;  /* 0x0000200006067810 */ /* 0x000fe40007ffe0ff */
[----:B------:R-:W-:Y:S01]  /*0470*/  IADD3.X R5, PT, PT, RZ, R5, RZ, P0, !PT ;  /* 0x00000005ff057210 */ /* 0x000fe200007fe4ff */
[----:B--2---:R-:W-:-:S04]  /*0480*/  IMAD R8, R16, R17, R8 ;  /* 0x0000001110087224 */ /* 0x004fc800078e0208 */
[----:B---3--:R-:W-:-:S04]  /*0490*/  IMAD R8, R14, R15, R8 ;  /* 0x0000000f0e087224 */ /* 0x008fc800078e0208 */
[----:B----4-:R-:W-:-:S04]  /*04a0*/  IMAD R8, R18, R19, R8 ;  /* 0x0000001312087224 */ /* 0x010fc800078e0208 */
[----:B-----5:R-:W-:-:S04]  /*04b0*/  IMAD R8, R20, R21, R8 ;  /* 0x0000001514087224 */ /* 0x020fc800078e0208 */
[----:B------:R-:W-:-:S04]  /*04c0*/  IMAD R8, R22, R23, R8 ;  /* 0x0000001716087224 */ /* 0x000fc800078e0208 */
[----:B------:R-:W-:-:S04]  /*04d0*/  IMAD R8, R24, R25, R8 ;  /* 0x0000001918087224 */ /* 0x000fc800078e0208 */
[----:B------:R-:W-:-:S04]  /*04e0*/  IMAD R8, R13, R12, R8 ;  /* 0x0000000c0d087224 */ /* 0x000fc800078e0208 */
[----:B------:R-:W-:Y:S01]  /*04f0*/  IMAD R14, R26, R27, R8 ;  /* 0x0000001b1a0e7224 */ /* 0x000fe200078e0208 */
[----:B------:R-:W-:Y:S06]  /*0500*/  BRA.U UP0, `(.L_x_0) ;  /* 0xfffffffd001c7547 */ /* 0x000fec000b83ffff */
[----:B------:R-:W0:Y:S01]  /*0510*/  LDC.64 R2, c[0x0][0x390] ;  /* 0x0000e400ff027b82 */ /* 0x000e220000000a00 */
[----:B------:R-:W-:-:S05]  /*0520*/  IADD3 R7, PT, PT, R0, R7, RZ ;  /* 0x0000000700077210 */ /* 0x000fca0007ffe0ff */
[----:B0-----:R-:W-:-:S05]  /*0530*/  IMAD.WIDE R2, R7, 0x4, R2 ;  /* 0x0000000407027825 */ /* 0x001fca00078e0202 */
[----:B------:R-:W-:Y:S01]  /*0540*/  STG.E desc[UR8][R2.64], R14 ;  /* 0x0000000e02007986 */ /* 0x000fe2000c101908 */
[----:B------:R-:W-:Y:S05]  /*0550*/  EXIT ;  /* 0x000000000000794d */ /* 0x000fea0003800000 */
.L_x_1:
[----:B------:R-:W-:-:S00]  /*0560*/  BRA `(.L_x_1) ;  /* 0xfffffffc00fc7947 */ /* 0x000fc0000383ffff */
[----:B------:R-:W-:-:S00]  /*0570*/  NOP ;  /* 0x0000000000007918 */ /* 0x000fc00000000000 */
        /* <DEDUP_REMOVED lines=8> */
.L_x_2:


//--------------------- .nv.shared.reserved.0     --------------------------
	.section	.nv.shared.reserved.0,"aw",@nobits
	.weak		__nv_reservedSMEM_offset_0_alias
	.size		__nv_reservedSMEM_offset_0_alias, 0, 64
	.other		__nv_reservedSMEM_offset_0_alias,@"STO_CUDA_RESERVED_SHARED STV_DEFAULT"
__nv_reservedSMEM_offset_0_alias:
	.zero		0
	.zero		64


//--------------------- .nv.constant0._Z12matrixMulGPUPiS_S_ --------------------------
	.section	.nv.constant0._Z12matrixMulGPUPiS_S_,"a",@progbits
	.sectionflags	@""
	.align	4
.nv.constant0._Z12matrixMulGPUPiS_S_:
	.zero		920


//--------------------- SYMBOLS --------------------------

	.type		.nv.reservedSmem.offset0,@object
	.size		.nv.reservedSmem.offset0,0x4
